//
// Generated by NVIDIA NVVM Compiler
//
// Compiler Build ID: CL-36424714
// Cuda compilation tools, release 13.0, V13.0.88
// Based on NVVM 20.0.0
//

.version 9.0
.target sm_100
.address_size 64

	// .globl	_Z20compute_displacementPiPfS0_S0_iii

.visible .entry _Z20compute_displacementPiPfS0_S0_iii(
	.param .u64 .ptr .align 1 _Z20compute_displacementPiPfS0_S0_iii_param_0,
	.param .u64 .ptr .align 1 _Z20compute_displacementPiPfS0_S0_iii_param_1,
	.param .u64 .ptr .align 1 _Z20compute_displacementPiPfS0_S0_iii_param_2,
	.param .u64 .ptr .align 1 _Z20compute_displacementPiPfS0_S0_iii_param_3,
	.param .u32 _Z20compute_displacementPiPfS0_S0_iii_param_4,
	.param .u32 _Z20compute_displacementPiPfS0_S0_iii_param_5,
	.param .u32 _Z20compute_displacementPiPfS0_S0_iii_param_6
)
{
	.reg .pred 	%p<29>;
	.reg .b32 	%r<106>;
	.reg .b32 	%f<61>;
	.reg .b64 	%rd<81>;

	ld.param.u64 	%rd11, [_Z20compute_displacementPiPfS0_S0_iii_param_0];
	ld.param.u64 	%rd12, [_Z20compute_displacementPiPfS0_S0_iii_param_1];
	ld.param.u64 	%rd10, [_Z20compute_displacementPiPfS0_S0_iii_param_2];
	ld.param.u64 	%rd13, [_Z20compute_displacementPiPfS0_S0_iii_param_3];
	ld.param.u32 	%r47, [_Z20compute_displacementPiPfS0_S0_iii_param_4];
	ld.param.u32 	%r45, [_Z20compute_displacementPiPfS0_S0_iii_param_5];
	ld.param.u32 	%r46, [_Z20compute_displacementPiPfS0_S0_iii_param_6];
	cvta.to.global.u64 	%rd1, %rd13;
	cvta.to.global.u64 	%rd2, %rd12;
	cvta.to.global.u64 	%rd3, %rd11;
	mov.u32 	%r48, %tid.x;
	mov.u32 	%r49, %ntid.x;
	mov.u32 	%r50, %ctaid.x;
	mad.lo.s32 	%r1, %r49, %r50, %r48;
	setp.lt.s32 	%p1, %r1, %r47;
	setp.ge.s32 	%p2, %r1, %r45;
	setp.lt.s32 	%p3, %r46, 1;
	or.pred  	%p4, %p1, %p3;
	or.pred  	%p5, %p4, %p2;
	@%p5 bra 	$L__BB0_41;
	cvta.to.global.u64 	%rd14, %rd10;
	mul.wide.s32 	%rd15, %r1, 4;
	add.s64 	%rd4, %rd14, %rd15;
	and.b32  	%r2, %r46, 7;
	setp.lt.u32 	%p6, %r46, 8;
	mov.b32 	%r86, 0;
	mov.u32 	%r101, %r86;
	@%p6 bra 	$L__BB0_20;
	and.b32  	%r101, %r46, 2147483640;
	neg.s32 	%r84, %r101;
	add.s64 	%rd80, %rd3, 16;
	mov.b32 	%r86, 0;
$L__BB0_3:
	.pragma "nounroll";
	ld.global.u32 	%r53, [%rd80+-16];
	setp.ne.s32 	%p7, %r53, 1;
	@%p7 bra 	$L__BB0_5;
	mad.lo.s32 	%r54, %r86, %r45, %r1;
	mul.wide.s32 	%rd16, %r54, 4;
	add.s64 	%rd17, %rd2, %rd16;
	ld.global.f32 	%f1, [%rd17];
	mul.wide.s32 	%rd18, %r86, 4;
	add.s64 	%rd19, %rd1, %rd18;
	ld.global.f32 	%f2, [%rd19];
	ld.global.f32 	%f3, [%rd4];
	fma.rn.f32 	%f4, %f1, %f2, %f3;
	st.global.f32 	[%rd4], %f4;
	add.s32 	%r86, %r86, 1;
$L__BB0_5:
	ld.global.u32 	%r55, [%rd80+-12];
	setp.ne.s32 	%p8, %r55, 1;
	@%p8 bra 	$L__BB0_7;
	mad.lo.s32 	%r56, %r86, %r45, %r1;
	mul.wide.s32 	%rd20, %r56, 4;
	add.s64 	%rd21, %rd2, %rd20;
	ld.global.f32 	%f5, [%rd21];
	mul.wide.s32 	%rd22, %r86, 4;
	add.s64 	%rd23, %rd1, %rd22;
	ld.global.f32 	%f6, [%rd23];
	ld.global.f32 	%f7, [%rd4];
	fma.rn.f32 	%f8, %f5, %f6, %f7;
	st.global.f32 	[%rd4], %f8;
	add.s32 	%r86, %r86, 1;
$L__BB0_7:
	ld.global.u32 	%r57, [%rd80+-8];
	setp.ne.s32 	%p9, %r57, 1;
	@%p9 bra 	$L__BB0_9;
	mad.lo.s32 	%r58, %r86, %r45, %r1;
	mul.wide.s32 	%rd24, %r58, 4;
	add.s64 	%rd25, %rd2, %rd24;
	ld.global.f32 	%f9, [%rd25];
	mul.wide.s32 	%rd26, %r86, 4;
	add.s64 	%rd27, %rd1, %rd26;
	ld.global.f32 	%f10, [%rd27];
	ld.global.f32 	%f11, [%rd4];
	fma.rn.f32 	%f12, %f9, %f10, %f11;
	st.global.f32 	[%rd4], %f12;
	add.s32 	%r86, %r86, 1;
$L__BB0_9:
	ld.global.u32 	%r59, [%rd80+-4];
	setp.ne.s32 	%p10, %r59, 1;
	@%p10 bra 	$L__BB0_11;
	mad.lo.s32 	%r60, %r86, %r45, %r1;
	mul.wide.s32 	%rd28, %r60, 4;
	add.s64 	%rd29, %rd2, %rd28;
	ld.global.f32 	%f13, [%rd29];
	mul.wide.s32 	%rd30, %r86, 4;
	add.s64 	%rd31, %rd1, %rd30;
	ld.global.f32 	%f14, [%rd31];
	ld.global.f32 	%f15, [%rd4];
	fma.rn.f32 	%f16, %f13, %f14, %f15;
	st.global.f32 	[%rd4], %f16;
	add.s32 	%r86, %r86, 1;
$L__BB0_11:
	ld.global.u32 	%r61, [%rd80];
	setp.ne.s32 	%p11, %r61, 1;
	@%p11 bra 	$L__BB0_13;
	mad.lo.s32 	%r62, %r86, %r45, %r1;
	mul.wide.s32 	%rd32, %r62, 4;
	add.s64 	%rd33, %rd2, %rd32;
	ld.global.f32 	%f17, [%rd33];
	mul.wide.s32 	%rd34, %r86, 4;
	add.s64 	%rd35, %rd1, %rd34;
	ld.global.f32 	%f18, [%rd35];
	ld.global.f32 	%f19, [%rd4];
	fma.rn.f32 	%f20, %f17, %f18, %f19;
	st.global.f32 	[%rd4], %f20;
	add.s32 	%r86, %r86, 1;
$L__BB0_13:
	ld.global.u32 	%r63, [%rd80+4];
	setp.ne.s32 	%p12, %r63, 1;
	@%p12 bra 	$L__BB0_15;
	mad.lo.s32 	%r64, %r86, %r45, %r1;
	mul.wide.s32 	%rd36, %r64, 4;
	add.s64 	%rd37, %rd2, %rd36;
	ld.global.f32 	%f21, [%rd37];
	mul.wide.s32 	%rd38, %r86, 4;
	add.s64 	%rd39, %rd1, %rd38;
	ld.global.f32 	%f22, [%rd39];
	ld.global.f32 	%f23, [%rd4];
	fma.rn.f32 	%f24, %f21, %f22, %f23;
	st.global.f32 	[%rd4], %f24;
	add.s32 	%r86, %r86, 1;
$L__BB0_15:
	ld.global.u32 	%r65, [%rd80+8];
	setp.ne.s32 	%p13, %r65, 1;
	@%p13 bra 	$L__BB0_17;
	mad.lo.s32 	%r66, %r86, %r45, %r1;
	mul.wide.s32 	%rd40, %r66, 4;
	add.s64 	%rd41, %rd2, %rd40;
	ld.global.f32 	%f25, [%rd41];
	mul.wide.s32 	%rd42, %r86, 4;
	add.s64 	%rd43, %rd1, %rd42;
	ld.global.f32 	%f26, [%rd43];
	ld.global.f32 	%f27, [%rd4];
	fma.rn.f32 	%f28, %f25, %f26, %f27;
	st.global.f32 	[%rd4], %f28;
	add.s32 	%r86, %r86, 1;
$L__BB0_17:
	ld.global.u32 	%r67, [%rd80+12];
	setp.ne.s32 	%p14, %r67, 1;
	@%p14 bra 	$L__BB0_19;
	mad.lo.s32 	%r68, %r86, %r45, %r1;
	mul.wide.s32 	%rd44, %r68, 4;
	add.s64 	%rd45, %rd2, %rd44;
	ld.global.f32 	%f29, [%rd45];
	mul.wide.s32 	%rd46, %r86, 4;
	add.s64 	%rd47, %rd1, %rd46;
	ld.global.f32 	%f30, [%rd47];
	ld.global.f32 	%f31, [%rd4];
	fma.rn.f32 	%f32, %f29, %f30, %f31;
	st.global.f32 	[%rd4], %f32;
	add.s32 	%r86, %r86, 1;
$L__BB0_19:
	add.s32 	%r84, %r84, 8;
	add.s64 	%rd80, %rd80, 32;
	setp.ne.s32 	%p15, %r84, 0;
	@%p15 bra 	$L__BB0_3;
$L__BB0_20:
	setp.eq.s32 	%p16, %r2, 0;
	@%p16 bra 	$L__BB0_41;
	and.b32  	%r26, %r46, 3;
	setp.lt.u32 	%p17, %r2, 4;
	@%p17 bra 	$L__BB0_31;
	mul.wide.u32 	%rd48, %r101, 4;
	add.s64 	%rd8, %rd3, %rd48;
	ld.global.u32 	%r69, [%rd8];
	setp.ne.s32 	%p18, %r69, 1;
	@%p18 bra 	$L__BB0_24;
	mad.lo.s32 	%r70, %r86, %r45, %r1;
	mul.wide.s32 	%rd49, %r70, 4;
	add.s64 	%rd50, %rd2, %rd49;
	ld.global.f32 	%f33, [%rd50];
	mul.wide.s32 	%rd51, %r86, 4;
	add.s64 	%rd52, %rd1, %rd51;
	ld.global.f32 	%f34, [%rd52];
	ld.global.f32 	%f35, [%rd4];
	fma.rn.f32 	%f36, %f33, %f34, %f35;
	st.global.f32 	[%rd4], %f36;
	add.s32 	%r86, %r86, 1;
$L__BB0_24:
	ld.global.u32 	%r71, [%rd8+4];
	setp.ne.s32 	%p19, %r71, 1;
	@%p19 bra 	$L__BB0_26;
	mad.lo.s32 	%r72, %r86, %r45, %r1;
	mul.wide.s32 	%rd53, %r72, 4;
	add.s64 	%rd54, %rd2, %rd53;
	ld.global.f32 	%f37, [%rd54];
	mul.wide.s32 	%rd55, %r86, 4;
	add.s64 	%rd56, %rd1, %rd55;
	ld.global.f32 	%f38, [%rd56];
	ld.global.f32 	%f39, [%rd4];
	fma.rn.f32 	%f40, %f37, %f38, %f39;
	st.global.f32 	[%rd4], %f40;
	add.s32 	%r86, %r86, 1;
$L__BB0_26:
	ld.global.u32 	%r73, [%rd8+8];
	setp.ne.s32 	%p20, %r73, 1;
	@%p20 bra 	$L__BB0_28;
	mad.lo.s32 	%r74, %r86, %r45, %r1;
	mul.wide.s32 	%rd57, %r74, 4;
	add.s64 	%rd58, %rd2, %rd57;
	ld.global.f32 	%f41, [%rd58];
	mul.wide.s32 	%rd59, %r86, 4;
	add.s64 	%rd60, %rd1, %rd59;
	ld.global.f32 	%f42, [%rd60];
	ld.global.f32 	%f43, [%rd4];
	fma.rn.f32 	%f44, %f41, %f42, %f43;
	st.global.f32 	[%rd4], %f44;
	add.s32 	%r86, %r86, 1;
$L__BB0_28:
	ld.global.u32 	%r75, [%rd8+12];
	setp.ne.s32 	%p21, %r75, 1;
	@%p21 bra 	$L__BB0_30;
	mad.lo.s32 	%r76, %r86, %r45, %r1;
	mul.wide.s32 	%rd61, %r76, 4;
	add.s64 	%rd62, %rd2, %rd61;
	ld.global.f32 	%f45, [%rd62];
	mul.wide.s32 	%rd63, %r86, 4;
	add.s64 	%rd64, %rd1, %rd63;
	ld.global.f32 	%f46, [%rd64];
	ld.global.f32 	%f47, [%rd4];
	fma.rn.f32 	%f48, %f45, %f46, %f47;
	st.global.f32 	[%rd4], %f48;
	add.s32 	%r86, %r86, 1;
$L__BB0_30:
	add.s32 	%r101, %r101, 4;
$L__BB0_31:
	setp.eq.s32 	%p22, %r26, 0;
	@%p22 bra 	$L__BB0_41;
	setp.eq.s32 	%p23, %r26, 1;
	@%p23 bra 	$L__BB0_38;
	mul.wide.u32 	%rd65, %r101, 4;
	add.s64 	%rd9, %rd3, %rd65;
	ld.global.u32 	%r77, [%rd9];
	setp.ne.s32 	%p24, %r77, 1;
	@%p24 bra 	$L__BB0_35;
	mad.lo.s32 	%r78, %r86, %r45, %r1;
	mul.wide.s32 	%rd66, %r78, 4;
	add.s64 	%rd67, %rd2, %rd66;
	ld.global.f32 	%f49, [%rd67];
	mul.wide.s32 	%rd68, %r86, 4;
	add.s64 	%rd69, %rd1, %rd68;
	ld.global.f32 	%f50, [%rd69];
	ld.global.f32 	%f51, [%rd4];
	fma.rn.f32 	%f52, %f49, %f50, %f51;
	st.global.f32 	[%rd4], %f52;
	add.s32 	%r86, %r86, 1;
$L__BB0_35:
	ld.global.u32 	%r79, [%rd9+4];
	setp.ne.s32 	%p25, %r79, 1;
	@%p25 bra 	$L__BB0_37;
	mad.lo.s32 	%r80, %r86, %r45, %r1;
	mul.wide.s32 	%rd70, %r80, 4;
	add.s64 	%rd71, %rd2, %rd70;
	ld.global.f32 	%f53, [%rd71];
	mul.wide.s32 	%rd72, %r86, 4;
	add.s64 	%rd73, %rd1, %rd72;
	ld.global.f32 	%f54, [%rd73];
	ld.global.f32 	%f55, [%rd4];
	fma.rn.f32 	%f56, %f53, %f54, %f55;
	st.global.f32 	[%rd4], %f56;
	add.s32 	%r86, %r86, 1;
$L__BB0_37:
	add.s32 	%r101, %r101, 2;
$L__BB0_38:
	and.b32  	%r81, %r46, 1;
	setp.eq.b32 	%p26, %r81, 1;
	not.pred 	%p27, %p26;
	@%p27 bra 	$L__BB0_41;
	mul.wide.u32 	%rd74, %r101, 4;
	add.s64 	%rd75, %rd3, %rd74;
	ld.global.u32 	%r82, [%rd75];
	setp.ne.s32 	%p28, %r82, 1;
	@%p28 bra 	$L__BB0_41;
	mad.lo.s32 	%r83, %r86, %r45, %r1;
	mul.wide.s32 	%rd76, %r83, 4;
	add.s64 	%rd77, %rd2, %rd76;
	ld.global.f32 	%f57, [%rd77];
	mul.wide.s32 	%rd78, %r86, 4;
	add.s64 	%rd79, %rd1, %rd78;
	ld.global.f32 	%f58, [%rd79];
	ld.global.f32 	%f59, [%rd4];
	fma.rn.f32 	%f60, %f57, %f58, %f59;
	st.global.f32 	[%rd4], %f60;
$L__BB0_41:
	ret;

}


// ===== COMPILED SASS (sm_100) =====

	.target	sm_100

	.elftype	@"ET_EXEC"


//--------------------- .note.nv.tkinfo           --------------------------
	.section	.note.nv.tkinfo,"",@"SHT_NOTE"
	.sectionflags	@"SHF_NOTE_NV_TKINFO"
	.tkinfo
        /*0018*/ 	.word	0x00000002
        /*0030*/ 	.string	""
        /*0030*/ 	.string	"ptxas"
        /*0030*/ 	.string	"Cuda compilation tools, release 13.0, V13.0.88"
        /*0030*/ 	.string	"Build cuda_13.0.r13.0/compiler.36424714_0"
        /*0030*/ 	.string	"-arch sm_100 -m 64 "



//--------------------- .note.nv.cuinfo           --------------------------
	.section	.note.nv.cuinfo,"",@"SHT_NOTE"
	.sectionflags	@"SHF_NOTE_NV_CUINFO"
        /*0018*/ 	.short	0x0002
        /*001a*/ 	.short	0x0064
        /*001c*/ 	.short	0x0082
	.zero		2


//--------------------- .nv.info                  --------------------------
	.section	.nv.info,"",@"SHT_CUDA_INFO"
	.align	4


	//----- nvinfo : EIATTR_REGCOUNT
	.align		4
        /*0000*/ 	.byte	0x04, 0x2f
        /*0002*/ 	.short	(.L_1 - .L_0)
	.align		4
.L_0:
        /*0004*/ 	.word	index@(_Z20compute_displacementPiPfS0_S0_iii)
        /*0008*/ 	.word	0x00000018


	//----- nvinfo : EIATTR_FRAME_SIZE
	.align		4
.L_1:
        /*000c*/ 	.byte	0x04, 0x11
        /*000e*/ 	.short	(.L_3 - .L_2)
	.align		4
.L_2:
        /*0010*/ 	.word	index@(_Z20compute_displacementPiPfS0_S0_iii)
        /*0014*/ 	.word	0x00000000


	//----- nvinfo : EIATTR_MIN_STACK_SIZE
	.align		4
.L_3:
        /*0018*/ 	.byte	0x04, 0x12
        /*001a*/ 	.short	(.L_5 - .L_4)
	.align		4
.L_4:
        /*001c*/ 	.word	index@(_Z20compute_displacementPiPfS0_S0_iii)
        /*0020*/ 	.word	0x00000000
.L_5:


//--------------------- .nv.compat                --------------------------
	.section	.nv.compat,"",@"SHT_CUDA_COMPAT_INFO"
	.align	4
        /*0000*/ 	.byte	0x02, 0x09, 0x00, 0x00, 0x02, 0x02, 0x01, 0x00, 0x02, 0x05, 0x05, 0x00, 0x03, 0x07, 0x01, 0x01
        /*0010*/ 	.byte	0x02, 0x03, 0x00, 0x00, 0x02, 0x06, 0x01, 0x00, 0x04, 0x0b, 0x08, 0x00, 0x09, 0x00, 0x00, 0x00
        /*0020*/ 	.byte	0x00, 0x00, 0x00, 0x00


//--------------------- .nv.info._Z20compute_displacementPiPfS0_S0_iii --------------------------
	.section	.nv.info._Z20compute_displacementPiPfS0_S0_iii,"",@"SHT_CUDA_INFO"
	.sectionflags	@""
	.align	4


	//----- nvinfo : EIATTR_CUDA_API_VERSION
	.align		4
        /*0000*/ 	.byte	0x04, 0x37
        /*0002*/ 	.short	(.L_7 - .L_6)
.L_6:
        /*0004*/ 	.word	0x00000082


	//----- nvinfo : EIATTR_KPARAM_INFO
	.align		4
.L_7:
        /*0008*/ 	.byte	0x04, 0x17
        /*000a*/ 	.short	(.L_9 - .L_8)
.L_8:
        /*000c*/ 	.word	0x00000000
        /*0010*/ 	.short	0x0006
        /*0012*/ 	.short	0x0028
        /*0014*/ 	.byte	0x00, 0xf0, 0x11, 0x00


	//----- nvinfo : EIATTR_KPARAM_INFO
	.align		4
.L_9:
        /*0018*/ 	.byte	0x04, 0x17
        /*001a*/ 	.short	(.L_11 - .L_10)
.L_10:
        /*001c*/ 	.word	0x00000000
        /*0020*/ 	.short	0x0005
        /*0022*/ 	.short	0x0024
        /*0024*/ 	.byte	0x00, 0xf0, 0x11, 0x00


	//----- nvinfo : EIATTR_KPARAM_INFO
	.align		4
.L_11:
        /*0028*/ 	.byte	0x04, 0x17
        /*002a*/ 	.short	(.L_13 - .L_12)
.L_12:
        /*002c*/ 	.word	0x00000000
        /*0030*/ 	.short	0x0004
        /*0032*/ 	.short	0x0020
        /*0034*/ 	.byte	0x00, 0xf0, 0x11, 0x00


	//----- nvinfo : EIATTR_KPARAM_INFO
	.align		4
.L_13:
        /*0038*/ 	.byte	0x04, 0x17
        /*003a*/ 	.short	(.L_15 - .L_14)
.L_14:
        /*003c*/ 	.word	0x00000000
        /*0040*/ 	.short	0x0003
        /*0042*/ 	.short	0x0018
        /*0044*/ 	.byte	0x00, 0xf5, 0x21, 0x00


	//----- nvinfo : EIATTR_KPARAM_INFO
	.align		4
.L_15:
        /*0048*/ 	.byte	0x04, 0x17
        /*004a*/ 	.short	(.L_17 - .L_16)
.L_16:
        /*004c*/ 	.word	0x00000000
        /*0050*/ 	.short	0x0002
        /*0052*/ 	.short	0x0010
        /*0054*/ 	.byte	0x00, 0xf5, 0x21, 0x00


	//----- nvinfo : EIATTR_KPARAM_INFO
	.align		4
.L_17:
        /*0058*/ 	.byte	0x04, 0x17
        /*005a*/ 	.short	(.L_19 - .L_18)
.L_18:
        /*005c*/ 	.word	0x00000000
        /*0060*/ 	.short	0x0001
        /*0062*/ 	.short	0x0008
        /*0064*/ 	.byte	0x00, 0xf5, 0x21, 0x00


	//----- nvinfo : EIATTR_KPARAM_INFO
	.align		4
.L_19:
        /*0068*/ 	.byte	0x04, 0x17
        /*006a*/ 	.short	(.L_21 - .L_20)
.L_20:
        /*006c*/ 	.word	0x00000000
        /*0070*/ 	.short	0x0000
        /*0072*/ 	.short	0x0000
        /*0074*/ 	.byte	0x00, 0xf5, 0x21, 0x00


	//----- nvinfo : EIATTR_SPARSE_MMA_MASK
	.align		4
.L_21:
        /*0078*/ 	.byte	0x03, 0x50
        /*007a*/ 	.short	0x0000


	//----- nvinfo : EIATTR_MAXREG_COUNT
	.align		4
        /*007c*/ 	.byte	0x03, 0x1b
        /*007e*/ 	.short	0x00ff


	//----- nvinfo : EIATTR_MERCURY_ISA_VERSION
	.align		4
        /*0080*/ 	.byte	0x03, 0x5f
        /*0082*/ 	.short	0x0101


	//----- nvinfo : EIATTR_VRC_CTA_INIT_COUNT
	.align		4
        /*0084*/ 	.byte	0x02, 0x4a
	.zero		1
	.zero		1


	//----- nvinfo : EIATTR_EXIT_INSTR_OFFSETS
	.align		4
        /*0088*/ 	.byte	0x04, 0x1c
        /*008a*/ 	.short	(.L_23 - .L_22)


	//   ....[0]....
.L_22:
        /*008c*/ 	.word	0x000000a0


	//   ....[1]....
        /*0090*/ 	.word	0x00000900


	//   ....[2]....
        /*0094*/ 	.word	0x00000d10


	//   ....[3]....
        /*0098*/ 	.word	0x00000f50


	//   ....[4]....
        /*009c*/ 	.word	0x00000fa0


	//   ....[5]....
        /*00a0*/ 	.word	0x00001060


	//----- nvinfo : EIATTR_CBANK_PARAM_SIZE
	.align		4
.L_23:
        /*00a4*/ 	.byte	0x03, 0x19
        /*00a6*/ 	.short	0x002c


	//----- nvinfo : EIATTR_PARAM_CBANK
	.align		4
        /*00a8*/ 	.byte	0x04, 0x0a
        /*00aa*/ 	.short	(.L_25 - .L_24)
	.align		4
.L_24:
        /*00ac*/ 	.word	index@(.nv.constant0._Z20compute_displacementPiPfS0_S0_iii)
        /*00b0*/ 	.short	0x0380
        /*00b2*/ 	.short	0x002c


	//----- nvinfo : EIATTR_SW_WAR
	.align		4
.L_25:
        /*00b4*/ 	.byte	0x04, 0x36
        /*00b6*/ 	.short	(.L_27 - .L_26)
.L_26:
        /*00b8*/ 	.word	0x00000008
.L_27:


//--------------------- .nv.callgraph             --------------------------
	.section	.nv.callgraph,"",@"SHT_CUDA_CALLGRAPH"
	.align	4
	.sectionentsize	8
	.align		4
        /*0000*/ 	.word	0x00000000
	.align		4
        /*0004*/ 	.word	0xffffffff
	.align		4
        /*0008*/ 	.word	0x00000000
	.align		4
        /*000c*/ 	.word	0xfffffffe
	.align		4
        /*0010*/ 	.word	0x00000000
	.align		4
        /*0014*/ 	.word	0xfffffffd
	.align		4
        /*0018*/ 	.word	0x00000000
	.align		4
        /*001c*/ 	.word	0xfffffffc


//--------------------- .text._Z20compute_displacementPiPfS0_S0_iii --------------------------
	.section	.text._Z20compute_displacementPiPfS0_S0_iii,"ax",@progbits
	.align	128
        .global         _Z20compute_displacementPiPfS0_S0_iii
        .type           _Z20compute_displacementPiPfS0_S0_iii,@function
        .size           _Z20compute_displacementPiPfS0_S0_iii,(.L_x_5 - _Z20compute_displacementPiPfS0_S0_iii)
        .other          _Z20compute_displacementPiPfS0_S0_iii,@"STO_CUDA_ENTRY STV_DEFAULT"
_Z20compute_displacementPiPfS0_S0_iii:
.text._Z20compute_displacementPiPfS0_S0_iii:
[----:B------:R-:W-:Y:S01]  /*0000*/  LDC R1, c[0x0][0x37c] ;  /* 0x0000df00ff017b82 */ /* 0x000fe20000000800 */
[----:B------:R-:W0:Y:S07]  /*0010*/  S2R R0, SR_TID.X ;  /* 0x0000000000007919 */ /* 0x000e2e0000002100 */
[----:B------:R-:W1:Y:S01]  /*0020*/  LDC R6, c[0x0][0x3a8] ;  /* 0x0000ea00ff067b82 */ /* 0x000e620000000800 */
[----:B------:R-:W0:Y:S01]  /*0030*/  LDCU UR4, c[0x0][0x360] ;  /* 0x00006c00ff0477ac */ /* 0x000e220008000800 */
[----:B------:R-:W0:Y:S01]  /*0040*/  S2R R3, SR_CTAID.X ;  /* 0x0000000000037919 */ /* 0x000e220000002500 */
[----:B------:R-:W2:Y:S01]  /*0050*/  LDCU.64 UR6, c[0x0][0x3a0] ;  /* 0x00007400ff0677ac */ /* 0x000ea20008000a00 */
[----:B-1----:R-:W-:Y:S01]  /*0060*/  ISETP.GE.AND P0, PT, R6, 0x1, PT ;  /* 0x000000010600780c */ /* 0x002fe20003f06270 */
[----:B0-----:R-:W-:-:S05]  /*0070*/  IMAD R0, R3, UR4, R0 ;  /* 0x0000000403007c24 */ /* 0x001fca000f8e0200 */
[----:B--2---:R-:W-:-:S04]  /*0080*/  ISETP.LT.OR P0, PT, R0, UR6, !P0 ;  /* 0x0000000600007c0c */ /* 0x004fc8000c701670 */
[----:B------:R-:W-:-:S13]  /*0090*/  ISETP.GE.OR P0, PT, R0, UR7, P0 ;  /* 0x0000000700007c0c */ /* 0x000fda0008706670 */
[----:B------:R-:W-:Y:S05]  /*00a0*/  @P0 EXIT ;  /* 0x000000000000094d */ /* 0x000fea0003800000 */
[----:B------:R-:W0:Y:S01]  /*00b0*/  LDC.64 R2, c[0x0][0x390] ;  /* 0x0000e400ff027b82 */ /* 0x000e220000000a00 */
[C---:B------:R-:W-:Y:S01]  /*00c0*/  ISETP.GE.U32.AND P1, PT, R6.reuse, 0x8, PT ;  /* 0x000000080600780c */ /* 0x040fe20003f26070 */
[----:B------:R-:W1:Y:S01]  /*00d0*/  LDCU.64 UR6, c[0x0][0x358] ;  /* 0x00006b00ff0677ac */ /* 0x000e620008000a00 */
[----:B------:R-:W-:Y:S02]  /*00e0*/  LOP3.LUT R9, R6, 0x7, RZ, 0xc0, !PT ;  /* 0x0000000706097812 */ /* 0x000fe400078ec0ff */
[----:B------:R-:W-:Y:S02]  /*00f0*/  CS2R R4, SRZ ;  /* 0x0000000000047805 */ /* 0x000fe4000001ff00 */
[----:B------:R-:W-:Y:S01]  /*0100*/  ISETP.NE.AND P0, PT, R9, RZ, PT ;  /* 0x000000ff0900720c */ /* 0x000fe20003f05270 */
[----:B0-----:R-:W-:-:S06]  /*0110*/  IMAD.WIDE R2, R0, 0x4, R2 ;  /* 0x0000000400027825 */ /* 0x001fcc00078e0202 */
[----:B-1----:R-:W-:Y:S06]  /*0120*/  @!P1 BRA `(.L_x_0) ;  /* 0x0000000400f49947 */ /* 0x002fec0003800000 */
[----:B------:R-:W0:Y:S01]  /*0130*/  LDCU.64 UR4, c[0x0][0x380] ;  /* 0x00007000ff0477ac */ /* 0x000e220008000a00 */
[----:B------:R-:W-:Y:S01]  /*0140*/  LOP3.LUT R4, R6, 0x7ffffff8, RZ, 0xc0, !PT ;  /* 0x7ffffff806047812 */ /* 0x000fe200078ec0ff */
[----:B------:R-:W-:-:S03]  /*0150*/  HFMA2 R5, -RZ, RZ, 0, 0 ;  /* 0x00000000ff057431 */ /* 0x000fc600000001ff */
[----:B------:R-:W-:Y:S01]  /*0160*/  IADD3 R8, PT, PT, -R4, RZ, RZ ;  /* 0x000000ff04087210 */ /* 0x000fe20007ffe1ff */
[----:B0-----:R-:W-:-:S04]  /*0170*/  UIADD3 UR4, UP0, UPT, UR4, 0x10, URZ ;  /* 0x0000001004047890 */ /* 0x001fc8000ff1e0ff */
[----:B------:R-:W-:Y:S02]  /*0180*/  UIADD3.X UR5, UPT, UPT, URZ, UR5, URZ, UP0, !UPT ;  /* 0x00000005ff057290 */ /* 0x000fe400087fe4ff */
[----:B------:R-:W-:-:S04]  /*0190*/  MOV R6, UR4 ;  /* 0x0000000400067c02 */ /* 0x000fc80008000f00 */
[----:B------:R-:W-:-:S07]  /*01a0*/  MOV R7, UR5 ;  /* 0x0000000500077c02 */ /* 0x000fce0008000f00 */
.L_x_1:
[----:B------:R-:W2:Y:S02]  /*01b0*/  LDG.E R10, desc[UR6][R6.64+-0x10] ;  /* 0xfffff006060a7981 */ /* 0x000ea4000c1e1900 */
[----:B--2---:R-:W-:-:S13]  /*01c0*/  ISETP.NE.AND P1, PT, R10, 0x1, PT ;  /* 0x000000010a00780c */ /* 0x004fda0003f25270 */
[----:B0-----:R-:W0:Y:S08]  /*01d0*/  @!P1 LDC R15, c[0x0][0x3a4] ;  /* 0x0000e900ff0f9b82 */ /* 0x001e300000000800 */
[----:B------:R-:W1:Y:S08]  /*01e0*/  @!P1 LDC.64 R12, c[0x0][0x398] ;  /* 0x0000e600ff0c9b82 */ /* 0x000e700000000a00 */
[----:B------:R-:W2:Y:S01]  /*01f0*/  @!P1 LDC.64 R10, c[0x0][0x388] ;  /* 0x0000e200ff0a9b82 */ /* 0x000ea20000000a00 */
[----:B0-----:R-:W-:-:S02]  /*0200*/  @!P1 IMAD R15, R5, R15, R0 ;  /* 0x0000000f050f9224 */ /* 0x001fc400078e0200 */
[----:B-1----:R-:W-:-:S06]  /*0210*/  @!P1 IMAD.WIDE R12, R5, 0x4, R12 ;  /* 0x00000004050c9825 */ /* 0x002fcc00078e020c */
[----:B------:R-:W3:Y:S01]  /*0220*/  @!P1 LDG.E R13, desc[UR6][R12.64] ;  /* 0x000000060c0d9981 */ /* 0x000ee2000c1e1900 */
[----:B--2---:R-:W-:-:S03]  /*0230*/  @!P1 IMAD.WIDE R10, R15, 0x4, R10 ;  /* 0x000000040f0a9825 */ /* 0x004fc600078e020a */
[----:B------:R-:W3:Y:S04]  /*0240*/  @!P1 LDG.E R15, desc[UR6][R2.64] ;  /* 0x00000006020f9981 */ /* 0x000ee8000c1e1900 */
[----:B------:R-:W3:Y:S02]  /*0250*/  @!P1 LDG.E R10, desc[UR6][R10.64] ;  /* 0x000000060a0a9981 */ /* 0x000ee4000c1e1900 */
[----:B---3--:R-:W-:-:S05]  /*0260*/  @!P1 FFMA R19, R10, R13, R15 ;  /* 0x0000000d0a139223 */ /* 0x008fca000000000f */
[----:B------:R0:W-:Y:S04]  /*0270*/  @!P1 STG.E desc[UR6][R2.64], R19 ;  /* 0x0000001302009986 */ /* 0x0001e8000c101906 */
[----:B------:R-:W2:Y:S01]  /*0280*/  LDG.E R14, desc[UR6][R6.64+-0xc] ;  /* 0xfffff406060e7981 */ /* 0x000ea2000c1e1900 */
[----:B------:R-:W-:Y:S02]  /*0290*/  @!P1 IADD3 R5, PT, PT, R5, 0x1, RZ ;  /* 0x0000000105059810 */ /* 0x000fe40007ffe0ff */
[----:B--2---:R-:W-:-:S13]  /*02a0*/  ISETP.NE.AND P2, PT, R14, 0x1, PT ;  /* 0x000000010e00780c */ /* 0x004fda0003f45270 */
[----:B------:R-:W1:Y:S01]  /*02b0*/  @!P2 LDC R18, c[0x0][0x3a4] ;  /* 0x0000e900ff12ab82 */ /* 0x000e620000000800 */
[----:B------:R-:W0:Y:S07]  /*02c0*/  @!P2 LDG.E R11, desc[UR6][R2.64] ;  /* 0x00000006020ba981 */ /* 0x000e2e000c1e1900 */
[----:B------:R-:W2:Y:S08]  /*02d0*/  @!P2 LDC.64 R16, c[0x0][0x398] ;  /* 0x0000e600ff10ab82 */ /* 0x000eb00000000a00 */
[----:B------:R-:W3:Y:S01]  /*02e0*/  @!P2 LDC.64 R14, c[0x0][0x388] ;  /* 0x0000e200ff0eab82 */ /* 0x000ee20000000a00 */
[----:B-1----:R-:W-:-:S02]  /*02f0*/  @!P2 IMAD R21, R5, R18, R0 ;  /* 0x000000120515a224 */ /* 0x002fc400078e0200 */
[----:B--2---:R-:W-:-:S06]  /*0300*/  @!P2 IMAD.WIDE R16, R5, 0x4, R16 ;  /* 0x000000040510a825 */ /* 0x004fcc00078e0210 */
[----:B------:R-:W0:Y:S01]  /*0310*/  @!P2 LDG.E R17, desc[UR6][R16.64] ;  /* 0x000000061011a981 */ /* 0x000e22000c1e1900 */
[----:B---3--:R-:W-:-:S06]  /*0320*/  @!P2 IMAD.WIDE R14, R21, 0x4, R14 ;  /* 0x00000004150ea825 */ /* 0x008fcc00078e020e */
[----:B------:R-:W0:Y:S02]  /*0330*/  @!P2 LDG.E R14, desc[UR6][R14.64] ;  /* 0x000000060e0ea981 */ /* 0x000e24000c1e1900 */
[----:B0-----:R-:W-:-:S05]  /*0340*/  @!P2 FFMA R19, R14, R17, R11 ;  /* 0x000000110e13a223 */ /* 0x001fca000000000b */
        /* <DEDUP_REMOVED lines=75> */
[----:B------:R-:W2:Y:S07]  /*0800*/  @!P1 LDG.E R11, desc[UR6][R2.64] ;  /* 0x00000006020b9981 */ /* 0x000eae000c1e1900 */
[----:B------:R-:W3:Y:S08]  /*0810*/  @!P1 LDC.64 R16, c[0x0][0x398] ;  /* 0x0000e600ff109b82 */ /* 0x000ef00000000a00 */
[----:B------:R-:W4:Y:S01]  /*0820*/  @!P1 LDC.64 R14, c[0x0][0x388] ;  /* 0x0000e200ff0e9b82 */ /* 0x000f220000000a00 */
[----:B-1----:R-:W-:-:S02]  /*0830*/  @!P1 IMAD R21, R5, R18, R0 ;  /* 0x0000001205159224 */ /* 0x002fc400078e0200 */
[----:B---3--:R-:W-:-:S06]  /*0840*/  @!P1 IMAD.WIDE R16, R5, 0x4, R16 ;  /* 0x0000000405109825 */ /* 0x008fcc00078e0210 */
[----:B------:R-:W2:Y:S01]  /*0850*/  @!P1 LDG.E R17, desc[UR6][R16.64] ;  /* 0x0000000610119981 */ /* 0x000ea2000c1e1900 */
[----:B----4-:R-:W-:-:S06]  /*0860*/  @!P1 IMAD.WIDE R14, R21, 0x4, R14 ;  /* 0x00000004150e9825 */ /* 0x010fcc00078e020e */
[----:B------:R-:W2:Y:S01]  /*0870*/  @!P1 LDG.E R14, desc[UR6][R14.64] ;  /* 0x000000060e0e9981 */ /* 0x000ea2000c1e1900 */
[----:B------:R-:W-:-:S04]  /*0880*/  IADD3 R8, PT, PT, R8, 0x8, RZ ;  /* 0x0000000808087810 */ /* 0x000fc80007ffe0ff */
[----:B------:R-:W-:Y:S02]  /*0890*/  ISETP.NE.AND P3, PT, R8, RZ, PT ;  /* 0x000000ff0800720c */ /* 0x000fe40003f65270 */
[----:B------:R-:W-:Y:S02]  /*08a0*/  IADD3 R6, P2, PT, R6, 0x20, RZ ;  /* 0x0000002006067810 */ /* 0x000fe40007f5e0ff */
[----:B------:R-:W-:Y:S02]  /*08b0*/  @!P1 IADD3 R5, PT, PT, R5, 0x1, RZ ;  /* 0x0000000105059810 */ /* 0x000fe40007ffe0ff */
[----:B------:R-:W-:Y:S01]  /*08c0*/  IADD3.X R7, PT, PT, RZ, R7, RZ, P2, !PT ;  /* 0x00000007ff077210 */ /* 0x000fe200017fe4ff */
[----:B--2---:R-:W-:-:S05]  /*08d0*/  @!P1 FFMA R11, R14, R17, R11 ;  /* 0x000000110e0b9223 */ /* 0x004fca000000000b */
[----:B------:R0:W-:Y:S01]  /*08e0*/  @!P1 STG.E desc[UR6][R2.64], R11 ;  /* 0x0000000b02009986 */ /* 0x0001e2000c101906 */
[----:B------:R-:W-:Y:S05]  /*08f0*/  @P3 BRA `(.L_x_1) ;  /* 0xfffffff8002c3947 */ /* 0x000fea000383ffff */
.L_x_0:
[----:B------:R-:W-:Y:S05]  /*0900*/  @!P0 EXIT ;  /* 0x000000000000894d */ /* 0x000fea0003800000 */
[----:B------:R-:W1:Y:S01]  /*0910*/  LDC R8, c[0x0][0x3a8] ;  /* 0x0000ea00ff087b82 */ /* 0x000e620000000800 */
[----:B------:R-:W-:Y:S02]  /*0920*/  ISETP.GE.U32.AND P1, PT, R9, 0x4, PT ;  /* 0x000000040900780c */ /* 0x000fe40003f26070 */
[----:B-1----:R-:W-:-:S04]  /*0930*/  LOP3.LUT R18, R8, 0x3, RZ, 0xc0, !PT ;  /* 0x0000000308127812 */ /* 0x002fc800078ec0ff */
[----:B------:R-:W-:-:S07]  /*0940*/  ISETP.NE.AND P0, PT, R18, RZ, PT ;  /* 0x000000ff1200720c */ /* 0x000fce0003f05270 */
[----:B------:R-:W-:Y:S06]  /*0950*/  @!P1 BRA `(.L_x_2) ;  /* 0x0000000000ec9947 */ /* 0x000fec0003800000 */
[----:B------:R-:W1:Y:S02]  /*0960*/  LDC.64 R6, c[0x0][0x380] ;  /* 0x0000e000ff067b82 */ /* 0x000e640000000a00 */
[----:B-1----:R-:W-:-:S05]  /*0970*/  IMAD.WIDE.U32 R6, R4, 0x4, R6 ;  /* 0x0000000404067825 */ /* 0x002fca00078e0006 */
[----:B------:R-:W2:Y:S02]  /*0980*/  LDG.E R9, desc[UR6][R6.64] ;  /* 0x0000000606097981 */ /* 0x000ea4000c1e1900 */
[----:B--2---:R-:W-:-:S13]  /*0990*/  ISETP.NE.AND P1, PT, R9, 0x1, PT ;  /* 0x000000010900780c */ /* 0x004fda0003f25270 */
[----:B------:R-:W1:Y:S08]  /*09a0*/  @!P1 LDC R9, c[0x0][0x3a4] ;  /* 0x0000e900ff099b82 */ /* 0x000e700000000800 */
[----:B------:R-:W2:Y:S08]  /*09b0*/  @!P1 LDC.64 R12, c[0x0][0x398] ;  /* 0x0000e600ff0c9b82 */ /* 0x000eb00000000a00 */
[----:B0-----:R-:W0:Y:S01]  /*09c0*/  @!P1 LDC.64 R10, c[0x0][0x388] ;  /* 0x0000e200ff0a9b82 */ /* 0x001e220000000a00 */
[----:B-1----:R-:W-:-:S02]  /*09d0*/  @!P1 IMAD R9, R5, R9, R0 ;  /* 0x0000000905099224 */ /* 0x002fc400078e0200 */
[----:B--2---:R-:W-:-:S06]  /*09e0*/  @!P1 IMAD.WIDE R12, R5, 0x4, R12 ;  /* 0x00000004050c9825 */ /* 0x004fcc00078e020c */
[----:B------:R-:W2:Y:S01]  /*09f0*/  @!P1 LDG.E R13, desc[UR6][R12.64] ;  /* 0x000000060c0d9981 */ /* 0x000ea2000c1e1900 */
[----:B0-----:R-:W-:-:S03]  /*0a00*/  @!P1 IMAD.WIDE R10, R9, 0x4, R10 ;  /* 0x00000004090a9825 */ /* 0x001fc600078e020a */
[----:B------:R-:W2:Y:S04]  /*0a10*/  @!P1 LDG.E R9, desc[UR6][R2.64] ;  /* 0x0000000602099981 */ /* 0x000ea8000c1e1900 */
[----:B------:R-:W2:Y:S02]  /*0a20*/  @!P1 LDG.E R10, desc[UR6][R10.64] ;  /* 0x000000060a0a9981 */ /* 0x000ea4000c1e1900 */
[----:B--2---:R-:W-:-:S05]  /*0a30*/  @!P1 FFMA R9, R10, R13, R9 ;  /* 0x0000000d0a099223 */ /* 0x004fca0000000009 */
        /* <DEDUP_REMOVED lines=32> */
[----:B------:R-:W0:Y:S01]  /*0c40*/  @!P2 LDC R19, c[0x0][0x3a4] ;  /* 0x0000e900ff13ab82 */ /* 0x000e220000000800 */
[----:B------:R-:W2:Y:S07]  /*0c50*/  @!P2 LDG.E R11, desc[UR6][R2.64] ;  /* 0x00000006020ba981 */ /* 0x000eae000c1e1900 */
[----:B------:R-:W3:Y:S08]  /*0c60*/  @!P2 LDC.64 R16, c[0x0][0x398] ;  /* 0x0000e600ff10ab82 */ /* 0x000ef00000000a00 */
[----:B------:R-:W4:Y:S01]  /*0c70*/  @!P2 LDC.64 R14, c[0x0][0x388] ;  /* 0x0000e200ff0eab82 */ /* 0x000f220000000a00 */
[----:B0-----:R-:W-:-:S02]  /*0c80*/  @!P2 IMAD R19, R5, R19, R0 ;  /* 0x000000130513a224 */ /* 0x001fc400078e0200 */
[----:B---3--:R-:W-:-:S06]  /*0c90*/  @!P2 IMAD.WIDE R16, R5, 0x4, R16 ;  /* 0x000000040510a825 */ /* 0x008fcc00078e0210 */
[----:B------:R-:W2:Y:S01]  /*0ca0*/  @!P2 LDG.E R17, desc[UR6][R16.64] ;  /* 0x000000061011a981 */ /* 0x000ea2000c1e1900 */
[----:B----4-:R-:W-:-:S06]  /*0cb0*/  @!P2 IMAD.WIDE R14, R19, 0x4, R14 ;  /* 0x00000004130ea825 */ /* 0x010fcc00078e020e */
[----:B------:R-:W2:Y:S01]  /*0cc0*/  @!P2 LDG.E R14, desc[UR6][R14.64] ;  /* 0x000000060e0ea981 */ /* 0x000ea2000c1e1900 */
[----:B------:R-:W-:Y:S02]  /*0cd0*/  IADD3 R4, PT, PT, R4, 0x4, RZ ;  /* 0x0000000404047810 */ /* 0x000fe40007ffe0ff */
[----:B------:R-:W-:Y:S01]  /*0ce0*/  @!P2 IADD3 R5, PT, PT, R5, 0x1, RZ ;  /* 0x000000010505a810 */ /* 0x000fe20007ffe0ff */
[----:B--2---:R-:W-:-:S05]  /*0cf0*/  @!P2 FFMA R7, R14, R17, R11 ;  /* 0x000000110e07a223 */ /* 0x004fca000000000b */
[----:B------:R1:W-:Y:S02]  /*0d00*/  @!P2 STG.E desc[UR6][R2.64], R7 ;  /* 0x000000070200a986 */ /* 0x0003e4000c101906 */
.L_x_2:
[----:B------:R-:W-:Y:S05]  /*0d10*/  @!P0 EXIT ;  /* 0x000000000000894d */ /* 0x000fea0003800000 */
[----:B------:R-:W-:Y:S02]  /*0d20*/  ISETP.NE.AND P0, PT, R18, 0x1, PT ;  /* 0x000000011200780c */ /* 0x000fe40003f05270 */
[----:B------:R-:W-:-:S04]  /*0d30*/  LOP3.LUT R8, R8, 0x1, RZ, 0xc0, !PT ;  /* 0x0000000108087812 */ /* 0x000fc800078ec0ff */
[----:B------:R-:W-:-:S07]  /*0d40*/  ISETP.NE.U32.AND P2, PT, R8, 0x1, PT ;  /* 0x000000010800780c */ /* 0x000fce0003f45070 */
[----:B------:R-:W-:Y:S06]  /*0d50*/  @!P0 BRA `(.L_x_3) ;  /* 0x00000000007c8947 */ /* 0x000fec0003800000 */
[----:B-1----:R-:W1:Y:S02]  /*0d60*/  LDC.64 R6, c[0x0][0x380] ;  /* 0x0000e000ff067b82 */ /* 0x002e640000000a00 */
[----:B-1----:R-:W-:-:S05]  /*0d70*/  IMAD.WIDE.U32 R6, R4, 0x4, R6 ;  /* 0x0000000404067825 */ /* 0x002fca00078e0006 */
[----:B------:R-:W2:Y:S02]  /*0d80*/  LDG.E R8, desc[UR6][R6.64] ;  /* 0x0000000606087981 */ /* 0x000ea4000c1e1900 */
[----:B--2---:R-:W-:-:S13]  /*0d90*/  ISETP.NE.AND P0, PT, R8, 0x1, PT ;  /* 0x000000010800780c */ /* 0x004fda0003f05270 */
[----:B------:R-:W1:Y:S01]  /*0da0*/  @!P0 LDC R12, c[0x0][0x3a4] ;  /* 0x0000e900ff0c8b82 */ /* 0x000e620000000800 */
[----:B------:R-:W2:Y:S07]  /*0db0*/  @!P0 LDG.E R17, desc[UR6][R2.64] ;  /* 0x0000000602118981 */ /* 0x000eae000c1e1900 */
[----:B0-----:R-:W0:Y:S08]  /*0dc0*/  @!P0 LDC.64 R10, c[0x0][0x398] ;  /* 0x0000e600ff0a8b82 */ /* 0x001e300000000a00 */
[----:B------:R-:W3:Y:S01]  /*0dd0*/  @!P0 LDC.64 R8, c[0x0][0x388] ;  /* 0x0000e200ff088b82 */ /* 0x000ee20000000a00 */
[----:B-1----:R-:W-:-:S02]  /*0de0*/  @!P0 IMAD R13, R5, R12, R0 ;  /* 0x0000000c050d8224 */ /* 0x002fc400078e0200 */
[----:B0-----:R-:W-:-:S06]  /*0df0*/  @!P0 IMAD.WIDE R10, R5, 0x4, R10 ;  /* 0x00000004050a8825 */ /* 0x001fcc00078e020a */
[----:B------:R-:W2:Y:S01]  /*0e00*/  @!P0 LDG.E R11, desc[UR6][R10.64] ;  /* 0x000000060a0b8981 */ /* 0x000ea2000c1e1900 */
[----:B---3--:R-:W-:-:S06]  /*0e10*/  @!P0 IMAD.WIDE R8, R13, 0x4, R8 ;  /* 0x000000040d088825 */ /* 0x008fcc00078e0208 */
[----:B------:R-:W2:Y:S02]  /*0e20*/  @!P0 LDG.E R8, desc[UR6][R8.64] ;  /* 0x0000000608088981 */ /* 0x000ea4000c1e1900 */
[----:B--2---:R-:W-:-:S05]  /*0e30*/  @!P0 FFMA R17, R8, R11, R17 ;  /* 0x0000000b08118223 */ /* 0x004fca0000000011 */
[----:B------:R2:W-:Y:S04]  /*0e40*/  @!P0 STG.E desc[UR6][R2.64], R17 ;  /* 0x0000001102008986 */ /* 0x0005e8000c101906 */
[----:B------:R-:W3:Y:S01]  /*0e50*/  LDG.E R6, desc[UR6][R6.64+0x4] ;  /* 0x0000040606067981 */ /* 0x000ee2000c1e1900 */
[----:B------:R-:W-:Y:S02]  /*0e60*/  @!P0 IADD3 R5, PT, PT, R5, 0x1, RZ ;  /* 0x0000000105058810 */ /* 0x000fe40007ffe0ff */
[----:B---3--:R-:W-:-:S13]  /*0e70*/  ISETP.NE.AND P1, PT, R6, 0x1, PT ;  /* 0x000000010600780c */ /* 0x008fda0003f25270 */
[----:B------:R-:W0:Y:S01]  /*0e80*/  @!P1 LDC R16, c[0x0][0x3a4] ;  /* 0x0000e900ff109b82 */ /* 0x000e220000000800 */
[----:B------:R-:W3:Y:S07]  /*0e90*/  @!P1 LDG.E R9, desc[UR6][R2.64] ;  /* 0x0000000602099981 */ /* 0x000eee000c1e1900 */
[----:B------:R-:W1:Y:S08]  /*0ea0*/  @!P1 LDC.64 R14, c[0x0][0x398] ;  /* 0x0000e600ff0e9b82 */ /* 0x000e700000000a00 */
[----:B------:R-:W4:Y:S01]  /*0eb0*/  @!P1 LDC.64 R12, c[0x0][0x388] ;  /* 0x0000e200ff0c9b82 */ /* 0x000f220000000a00 */
[----:B0-----:R-:W-:-:S02]  /*0ec0*/  @!P1 IMAD R19, R5, R16, R0 ;  /* 0x0000001005139224 */ /* 0x001fc400078e0200 */
[----:B-1----:R-:W-:-:S06]  /*0ed0*/  @!P1 IMAD.WIDE R14, R5, 0x4, R14 ;  /* 0x00000004050e9825 */ /* 0x002fcc00078e020e */
[----:B------:R-:W3:Y:S01]  /*0ee0*/  @!P1 LDG.E R15, desc[UR6][R14.64] ;  /* 0x000000060e0f9981 */ /* 0x000ee2000c1e1900 */
[----:B----4-:R-:W-:-:S06]  /*0ef0*/  @!P1 IMAD.WIDE R12, R19, 0x4, R12 ;  /* 0x00000004130c9825 */ /* 0x010fcc00078e020c */
[----:B------:R-:W3:Y:S01]  /*0f00*/  @!P1 LDG.E R12, desc[UR6][R12.64] ;  /* 0x000000060c0c9981 */ /* 0x000ee2000c1e1900 */
[----:B------:R-:W-:Y:S02]  /*0f10*/  IADD3 R4, PT, PT, R4, 0x2, RZ ;  /* 0x0000000204047810 */ /* 0x000fe40007ffe0ff */
[----:B------:R-:W-:Y:S01]  /*0f20*/  @!P1 IADD3 R5, PT, PT, R5, 0x1, RZ ;  /* 0x0000000105059810 */ /* 0x000fe20007ffe0ff */
[----:B---3--:R-:W-:-:S05]  /*0f30*/  @!P1 FFMA R7, R12, R15, R9 ;  /* 0x0000000f0c079223 */ /* 0x008fca0000000009 */
[----:B------:R2:W-:Y:S02]  /*0f40*/  @!P1 STG.E desc[UR6][R2.64], R7 ;  /* 0x0000000702009986 */ /* 0x0005e4000c101906 */
.L_x_3:
[----:B------:R-:W-:Y:S05]  /*0f50*/  @P2 EXIT ;  /* 0x000000000000294d */ /* 0x000fea0003800000 */
[----:B-12---:R-:W1:Y:S02]  /*0f60*/  LDC.64 R6, c[0x0][0x380] ;  /* 0x0000e000ff067b82 */ /* 0x006e640000000a00 */
[----:B-1----:R-:W-:-:S06]  /*0f70*/  IMAD.WIDE.U32 R6, R4, 0x4, R6 ;  /* 0x0000000404067825 */ /* 0x002fcc00078e0006 */
[----:B------:R-:W2:Y:S02]  /*0f80*/  LDG.E R6, desc[UR6][R6.64] ;  /* 0x0000000606067981 */ /* 0x000ea4000c1e1900 */
[----:B--2---:R-:W-:-:S13]  /*0f90*/  ISETP.NE.AND P0, PT, R6, 0x1, PT ;  /* 0x000000010600780c */ /* 0x004fda0003f05270 */
[----:B------:R-:W-:Y:S05]  /*0fa0*/  @P0 EXIT ;  /* 0x000000000000094d */ /* 0x000fea0003800000 */
[----:B------:R-:W1:Y:S01]  /*0fb0*/  LDC.64 R6, c[0x0][0x398] ;  /* 0x0000e600ff067b82 */ /* 0x000e620000000a00 */
[----:B------:R-:W0:Y:S07]  /*0fc0*/  LDCU UR4, c[0x0][0x3a4] ;  /* 0x00007480ff0477ac */ /* 0x000e2e0008000800 */
[----:B------:R-:W2:Y:S01]  /*0fd0*/  LDC.64 R8, c[0x0][0x388] ;  /* 0x0000e200ff087b82 */ /* 0x000ea20000000a00 */
[C---:B0-----:R-:W-:Y:S02]  /*0fe0*/  IMAD R11, R5.reuse, UR4, R0 ;  /* 0x00000004050b7c24 */ /* 0x041fe4000f8e0200 */
[----:B-1----:R-:W-:-:S06]  /*0ff0*/  IMAD.WIDE R6, R5, 0x4, R6 ;  /* 0x0000000405067825 */ /* 0x002fcc00078e0206 */
[----:B------:R-:W3:Y:S01]  /*1000*/  LDG.E R7, desc[UR6][R6.64] ;  /* 0x0000000606077981 */ /* 0x000ee2000c1e1900 */
[----:B--2---:R-:W-:-:S03]  /*1010*/  IMAD.WIDE R4, R11, 0x4, R8 ;  /* 0x000000040b047825 */ /* 0x004fc600078e0208 */
[----:B------:R-:W3:Y:S04]  /*1020*/  LDG.E R9, desc[UR6][R2.64] ;  /* 0x0000000602097981 */ /* 0x000ee8000c1e1900 */
[----:B------:R-:W3:Y:S02]  /*1030*/  LDG.E R4, desc[UR6][R4.64] ;  /* 0x0000000604047981 */ /* 0x000ee4000c1e1900 */
[----:B---3--:R-:W-:-:S05]  /*1040*/  FFMA R9, R4, R7, R9 ;  /* 0x0000000704097223 */ /* 0x008fca0000000009 */
[----:B------:R-:W-:Y:S01]  /*1050*/  STG.E desc[UR6][R2.64], R9 ;  /* 0x0000000902007986 */ /* 0x000fe2000c101906 */
[----:B------:R-:W-:Y:S05]  /*1060*/  EXIT ;  /* 0x000000000000794d */ /* 0x000fea0003800000 */
.L_x_4:
[----:B------:R-:W-:-:S00]  /*1070*/  BRA `(.L_x_4) ;  /* 0xfffffffc00fc7947 */ /* 0x000fc0000383ffff */
[----:B------:R-:W-:-:S00]  /*1080*/  NOP ;  /* 0x0000000000007918 */ /* 0x000fc00000000000 */
[----:B------:R-:W-:-:S00]  /*1090*/  NOP ;  /* 0x0000000000007918 */ /* 0x000fc00000000000 */
[----:B------:R-:W-:-:S00]  /*10a0*/  NOP ;  /* 0x0000000000007918 */ /* 0x000fc00000000000 */
[----:B------:R-:W-:-:S00]  /*10b0*/  NOP ;  /* 0x0000000000007918 */ /* 0x000fc00000000000 */
[----:B------:R-:W-:-:S00]  /*10c0*/  NOP ;  /* 0x0000000000007918 */ /* 0x000fc00000000000 */
[----:B------:R-:W-:-:S00]  /*10d0*/  NOP ;  /* 0x0000000000007918 */ /* 0x000fc00000000000 */
[----:B------:R-:W-:-:S00]  /*10e0*/  NOP ;  /* 0x0000000000007918 */ /* 0x000fc00000000000 */
[----:B------:R-:W-:-:S00]  /*10f0*/  NOP ;  /* 0x0000000000007918 */ /* 0x000fc00000000000 */
.L_x_5:


//--------------------- .nv.shared.reserved.0     --------------------------
	.section	.nv.shared.reserved.0,"aw",@nobits
	.weak		__nv_reservedSMEM_offset_0_alias
	.size		__nv_reservedSMEM_offset_0_alias, 0, 64
	.other		__nv_reservedSMEM_offset_0_alias,@"STO_CUDA_RESERVED_SHARED STV_DEFAULT"
__nv_reservedSMEM_offset_0_alias:
	.zero		0
	.zero		64


//--------------------- .nv.constant0._Z20compute_displacementPiPfS0_S0_iii --------------------------
	.section	.nv.constant0._Z20compute_displacementPiPfS0_S0_iii,"a",@progbits
	.sectionflags	@""
	.align	4
.nv.constant0._Z20compute_displacementPiPfS0_S0_iii:
	.zero		940


//--------------------- SYMBOLS --------------------------

	.type		.nv.reservedSmem.offset0,@object
	.size		.nv.reservedSmem.offset0,0x4
